	.headerflags	@"EF_CUDA_TEXMODE_UNIFIED EF_CUDA_64BIT_ADDRESS EF_CUDA_ACCELERATORS EF_CUDA_SM90 EF_CUDA_VIRTUAL_SM(EF_CUDA_SM90)"
	.elftype	@"ET_EXEC"


//--------------------- .nv.info                  --------------------------
	.section	.nv.info,"",@"SHT_CUDA_INFO"
	.align	4


	//----- nvinfo : EIATTR_REGCOUNT
	.align		4
        /*0000*/ 	.byte	0x04, 0x2f
        /*0002*/ 	.short	(.L_2 - .L_1)
	.align		4
.L_1:
        /*0004*/ 	.word	index@(triton_per_fused__native_batch_norm_legit_convolution_mean_23)
        /*0008*/ 	.word	0x0000001b


	//----- nvinfo : EIATTR_MIN_STACK_SIZE
	.align		4
.L_2:
        /*000c*/ 	.byte	0x04, 0x12
        /*000e*/ 	.short	(.L_4 - .L_3)
	.align		4
.L_3:
        /*0010*/ 	.word	index@(triton_per_fused__native_batch_norm_legit_convolution_mean_23)
        /*0014*/ 	.word	0x00000000


	//----- nvinfo : EIATTR_FRAME_SIZE
	.align		4
.L_4:
        /*0018*/ 	.byte	0x04, 0x11
        /*001a*/ 	.short	(.L_6 - .L_5)
	.align		4
.L_5:
        /*001c*/ 	.word	index@(triton_per_fused__native_batch_norm_legit_convolution_mean_23)
        /*0020*/ 	.word	0x00000000


	//----- nvinfo : EIATTR_MIN_STACK_SIZE
	.align		4
.L_6:
        /*0024*/ 	.byte	0x04, 0x12
        /*0026*/ 	.short	(.L_8 - .L_7)
	.align		4
.L_7:
        /*0028*/ 	.word	index@(triton_per_fused__native_batch_norm_legit_convolution_mean_23)
        /*002c*/ 	.word	0x00000000
.L_8:


//--------------------- .nv.info.triton_per_fused__native_batch_norm_legit_convolution_mean_23 --------------------------
	.section	.nv.info.triton_per_fused__native_batch_norm_legit_convolution_mean_23,"",@"SHT_CUDA_INFO"
	.sectionflags	@""
	.align	4


	//----- nvinfo : EIATTR_CUDA_API_VERSION
	.align		4
        /*0000*/ 	.byte	0x04, 0x37
        /*0002*/ 	.short	(.L_10 - .L_9)
.L_9:
        /*0004*/ 	.word	0x0000007c


	//----- nvinfo : EIATTR_KPARAM_INFO
	.align		4
.L_10:
        /*0008*/ 	.byte	0x04, 0x17
        /*000a*/ 	.short	(.L_12 - .L_11)
.L_11:
        /*000c*/ 	.word	0x00000000
        /*0010*/ 	.short	0x0006
        /*0012*/ 	.short	0x002c
        /*0014*/ 	.byte	0x00, 0xf0, 0x11, 0x00


	//----- nvinfo : EIATTR_KPARAM_INFO
	.align		4
.L_12:
        /*0018*/ 	.byte	0x04, 0x17
        /*001a*/ 	.short	(.L_14 - .L_13)
.L_13:
        /*001c*/ 	.word	0x00000000
        /*0020*/ 	.short	0x0005
        /*0022*/ 	.short	0x0028
        /*0024*/ 	.byte	0x00, 0xf0, 0x11, 0x00


	//----- nvinfo : EIATTR_KPARAM_INFO
	.align		4
.L_14:
        /*0028*/ 	.byte	0x04, 0x17
        /*002a*/ 	.short	(.L_16 - .L_15)
.L_15:
        /*002c*/ 	.word	0x00000000
        /*0030*/ 	.short	0x0004
        /*0032*/ 	.short	0x0020
        /*0034*/ 	.byte	0x00, 0xf4, 0x21, 0x00


	//----- nvinfo : EIATTR_KPARAM_INFO
	.align		4
.L_16:
        /*0038*/ 	.byte	0x04, 0x17
        /*003a*/ 	.short	(.L_18 - .L_17)
.L_17:
        /*003c*/ 	.word	0x00000000
        /*0040*/ 	.short	0x0003
        /*0042*/ 	.short	0x0018
        /*0044*/ 	.byte	0x00, 0xf4, 0x21, 0x00


	//----- nvinfo : EIATTR_KPARAM_INFO
	.align		4
.L_18:
        /*0048*/ 	.byte	0x04, 0x17
        /*004a*/ 	.short	(.L_20 - .L_19)
.L_19:
        /*004c*/ 	.word	0x00000000
        /*0050*/ 	.short	0x0002
        /*0052*/ 	.short	0x0010
        /*0054*/ 	.byte	0x00, 0xf4, 0x21, 0x00


	//----- nvinfo : EIATTR_KPARAM_INFO
	.align		4
.L_20:
        /*0058*/ 	.byte	0x04, 0x17
        /*005a*/ 	.short	(.L_22 - .L_21)
.L_21:
        /*005c*/ 	.word	0x00000000
        /*0060*/ 	.short	0x0001
        /*0062*/ 	.short	0x0008
        /*0064*/ 	.byte	0x00, 0xf4, 0x21, 0x00


	//----- nvinfo : EIATTR_KPARAM_INFO
	.align		4
.L_22:
        /*0068*/ 	.byte	0x04, 0x17
        /*006a*/ 	.short	(.L_24 - .L_23)
.L_23:
        /*006c*/ 	.word	0x00000000
        /*0070*/ 	.short	0x0000
        /*0072*/ 	.short	0x0000
        /*0074*/ 	.byte	0x00, 0xf4, 0x21, 0x00


	//----- nvinfo : EIATTR_SPARSE_MMA_MASK
	.align		4
.L_24:
        /*0078*/ 	.byte	0x03, 0x50
        /*007a*/ 	.short	0x0000


	//----- nvinfo : EIATTR_MAXREG_COUNT
	.align		4
        /*007c*/ 	.byte	0x03, 0x1b
        /*007e*/ 	.short	0x00ff


	//----- nvinfo : EIATTR_COOP_GROUP_MASK_REGIDS
	.align		4
        /*0080*/ 	.byte	0x04, 0x29
        /*0082*/ 	.short	(.L_26 - .L_25)


	//   ....[0]....
.L_25:
        /*0084*/ 	.word	0xffffffff


	//   ....[1]....
        /*0088*/ 	.word	0xffffffff


	//   ....[2]....
        /*008c*/ 	.word	0xffffffff


	//   ....[3]....
        /*0090*/ 	.word	0xffffffff


	//   ....[4]....
        /*0094*/ 	.word	0xffffffff


	//   ....[5]....
        /*0098*/ 	.word	0xffffffff


	//   ....[6]....
        /*009c*/ 	.word	0xffffffff


	//   ....[7]....
        /*00a0*/ 	.word	0xffffffff


	//   ....[8]....
        /*00a4*/ 	.word	0xffffffff


	//   ....[9]....
        /*00a8*/ 	.word	0xffffffff


	//   ....[10]....
        /*00ac*/ 	.word	0xffffffff


	//   ....[11]....
        /*00b0*/ 	.word	0xffffffff


	//----- nvinfo : EIATTR_COOP_GROUP_INSTR_OFFSETS
	.align		4
.L_26:
        /*00b4*/ 	.byte	0x04, 0x28
        /*00b6*/ 	.short	(.L_28 - .L_27)


	//   ....[0]....
.L_27:
        /*00b8*/ 	.word	0x000002a0


	//   ....[1]....
        /*00bc*/ 	.word	0x000002c0


	//   ....[2]....
        /*00c0*/ 	.word	0x000002e0


	//   ....[3]....
        /*00c4*/ 	.word	0x00000300


	//   ....[4]....
        /*00c8*/ 	.word	0x000003b0


	//   ....[5]....
        /*00cc*/ 	.word	0x000003e0


	//   ....[6]....
        /*00d0*/ 	.word	0x00000410


	//   ....[7]....
        /*00d4*/ 	.word	0x00000440


	//   ....[8]....
        /*00d8*/ 	.word	0x000004e0


	//   ....[9]....
        /*00dc*/ 	.word	0x00000500


	//   ....[10]....
        /*00e0*/ 	.word	0x00000520


	//   ....[11]....
        /*00e4*/ 	.word	0x00000570


	//----- nvinfo : EIATTR_EXIT_INSTR_OFFSETS
	.align		4
.L_28:
        /*00e8*/ 	.byte	0x04, 0x1c
        /*00ea*/ 	.short	(.L_30 - .L_29)


	//   ....[0]....
.L_29:
        /*00ec*/ 	.word	0x00000710


	//   ....[1]....
        /*00f0*/ 	.word	0x00000740


	//----- nvinfo : EIATTR_REQNTID
	.align		4
.L_30:
        /*00f4*/ 	.byte	0x04, 0x10
        /*00f6*/ 	.short	(.L_32 - .L_31)
.L_31:
        /*00f8*/ 	.word	0x00000080
        /*00fc*/ 	.word	0x00000001
        /*0100*/ 	.word	0x00000001


	//----- nvinfo : EIATTR_CBANK_PARAM_SIZE
	.align		4
.L_32:
        /*0104*/ 	.byte	0x03, 0x19
        /*0106*/ 	.short	0x0030


	//----- nvinfo : EIATTR_PARAM_CBANK
	.align		4
        /*0108*/ 	.byte	0x04, 0x0a
        /*010a*/ 	.short	(.L_34 - .L_33)
	.align		4
.L_33:
        /*010c*/ 	.word	index@(.nv.constant0.triton_per_fused__native_batch_norm_legit_convolution_mean_23)
        /*0110*/ 	.short	0x0210
        /*0112*/ 	.short	0x0030


	//----- nvinfo : EIATTR_SW_WAR
	.align		4
.L_34:
        /*0114*/ 	.byte	0x04, 0x36
        /*0116*/ 	.short	(.L_36 - .L_35)
.L_35:
        /*0118*/ 	.word	0x00000008
.L_36:


//--------------------- .nv.callgraph             --------------------------
	.section	.nv.callgraph,"",@"SHT_CUDA_CALLGRAPH"
	.align	4
	.sectionentsize	8
	.align		4
        /*0000*/ 	.word	0x00000000
	.align		4
        /*0004*/ 	.word	0xffffffff
	.align		4
        /*0008*/ 	.word	0x00000000
	.align		4
        /*000c*/ 	.word	0xfffffffe
	.align		4
        /*0010*/ 	.word	0x00000000
	.align		4
        /*0014*/ 	.word	0xfffffffd
	.align		4
        /*0018*/ 	.word	0x00000000
	.align		4
        /*001c*/ 	.word	0xfffffffc


//--------------------- .nv.constant4             --------------------------
	.section	.nv.constant4,"a",@progbits
	.align	8
	.align		8
.nv.constant4:
        /*0000*/ 	.dword	_$_str


//--------------------- .text.triton_per_fused__native_batch_norm_legit_convolution_mean_23 --------------------------
	.section	.text.triton_per_fused__native_batch_norm_legit_convolution_mean_23,"ax",@progbits
	.sectionflags	@"SHF_BARRIERS=1"
	.align	128
        .global         triton_per_fused__native_batch_norm_legit_convolution_mean_23
        .type           triton_per_fused__native_batch_norm_legit_convolution_mean_23,@function
        .size           triton_per_fused__native_batch_norm_legit_convolution_mean_23,(.L_x_1 - triton_per_fused__native_batch_norm_legit_convolution_mean_23)
        .other          triton_per_fused__native_batch_norm_legit_convolution_mean_23,@"STO_CUDA_ENTRY STV_DEFAULT"
triton_per_fused__native_batch_norm_legit_convolution_mean_23:
.text.triton_per_fused__native_batch_norm_legit_convolution_mean_23:
[----:B------:R-:W0:Y:S02]  /*0000*/  LDC R1, c[0x0][0x28] ;  /* 0x00000a00ff017b82 */ /* 0x000e240000000800 */
[----:B------:R-:W1:Y:S01]  /*0010*/  S2R R0, SR_TID.X ;  /* 0x0000000000007919 */ /* 0x000e620000002100 */
[----:B------:R-:W2:Y:S01]  /*0020*/  LDC.64 R2, c[0x0][0x210] ;  /* 0x00008400ff027b82 */ /* 0x000ea20000000a00 */
[----:B------:R-:W-:Y:S01]  /*0030*/  ULDC.64 UR6, c[0x0][0x208] ;  /* 0x0000820000067ab9 */ /* 0x000fe20000000a00 */
[----:B------:R-:W3:Y:S06]  /*0040*/  S2R R5, SR_CTAID.X ;  /* 0x0000000000057919 */ /* 0x000eec0000002500 */
[----:B------:R-:W4:Y:S01]  /*0050*/  LDC.64 R10, c[0x0][0x228] ;  /* 0x00008a00ff0a7b82 */ /* 0x000f220000000a00 */
[----:B-1----:R-:W-:-:S02]  /*0060*/  SHF.R.U32.HI R8, RZ, 0x4, R0 ;  /* 0x00000004ff087819 */ /* 0x002fc40000011600 */
[----:B------:R-:W-:Y:S02]  /*0070*/  SHF.L.U32 R4, R0, 0x2, RZ ;  /* 0x0000000200047819 */ /* 0x000fe400000006ff */
[----:B---3--:R-:W-:Y:S02]  /*0080*/  SHF.L.U32 R9, R5, 0x3, RZ ;  /* 0x0000000305097819 */ /* 0x008fe400000006ff */
[----:B------:R-:W-:Y:S02]  /*0090*/  SGXT.U32 R8, R8, 0x3 ;  /* 0x000000030808781a */ /* 0x000fe40000000000 */
[----:B------:R-:W-:Y:S02]  /*00a0*/  SHF.R.S32.HI R7, RZ, 0x1c, R5 ;  /* 0x0000001cff077819 */ /* 0x000fe40000011405 */
[----:B------:R-:W-:Y:S02]  /*00b0*/  LOP3.LUT R12, R9, R8, RZ, 0xfc, !PT ;  /* 0x00000008090c7212 */ /* 0x000fe400078efcff */
[----:B------:R-:W-:-:S02]  /*00c0*/  SGXT R7, R7, 0x1 ;  /* 0x000000010707781a */ /* 0x000fc40000000200 */
[----:B------:R-:W-:Y:S02]  /*00d0*/  LOP3.LUT R5, R4, 0x3c, RZ, 0xc0, !PT ;  /* 0x0000003c04057812 */ /* 0x000fe400078ec0ff */
[----:B------:R-:W-:Y:S02]  /*00e0*/  LEA.HI R7, R7, R12, RZ, 0x9 ;  /* 0x0000000c07077211 */ /* 0x000fe400078f48ff */
[C---:B------:R-:W-:Y:S02]  /*00f0*/  ISETP.GE.AND P1, PT, R12.reuse, 0x800, PT ;  /* 0x000008000c00780c */ /* 0x040fe40003f26270 */
[----:B------:R-:W-:Y:S02]  /*0100*/  LEA R5, R12, R5, 0x6 ;  /* 0x000000050c057211 */ /* 0x000fe400078e30ff */
[----:B------:R-:W-:Y:S02]  /*0110*/  LOP3.LUT R13, R7, 0xfffffe00, RZ, 0xc0, !PT ;  /* 0xfffffe00070d7812 */ /* 0x000fe400078ec0ff */
[----:B------:R-:W-:Y:S01]  /*0120*/  CS2R R6, SRZ ;  /* 0x0000000000067805 */ /* 0x000fe2000001ff00 */
[----:B--2---:R-:W-:Y:S01]  /*0130*/  IMAD.WIDE R2, R5, 0x4, R2 ;  /* 0x0000000405027825 */ /* 0x004fe200078e0202 */
[----:B------:R-:W-:-:S02]  /*0140*/  CS2R R4, SRZ ;  /* 0x0000000000047805 */ /* 0x000fc4000001ff00 */
[----:B------:R-:W-:Y:S01]  /*0150*/  IADD3 R13, R12, -R13, RZ ;  /* 0x8000000d0c0d7210 */ /* 0x000fe20007ffe0ff */
[----:B------:R-:W-:-:S03]  /*0160*/  HFMA2.MMA R12, -RZ, RZ, 0, 0 ;  /* 0x00000000ff0c7435 */ /* 0x000fc600000001ff */
[----:B------:R-:W2:Y:S01]  /*0170*/  @!P1 LDG.E.128 R4, desc[UR6][R2.64] ;  /* 0x0000000602049981 */ /* 0x000ea2000c1e1d00 */
[----:B----4-:R-:W-:-:S06]  /*0180*/  IMAD.WIDE R10, R13, 0x4, R10 ;  /* 0x000000040d0a7825 */ /* 0x010fcc00078e020a */
[----:B------:R-:W3:Y:S01]  /*0190*/  @!P1 LDG.E.EL R12, desc[UR6][R10.64] ;  /* 0x000000060a0c9981 */ /* 0x000ee2000c2e1900 */
[----:B------:R-:W1:Y:S01]  /*01a0*/  S2UR UR5, SR_CgaCtaId ;  /* 0x00000000000579c3 */ /* 0x000e620000008800 */
[----:B------:R-:W-:Y:S01]  /*01b0*/  UMOV UR4, 0x400 ;  /* 0x0000040000047882 */ /* 0x000fe20000000000 */
[----:B------:R-:W-:Y:S01]  /*01c0*/  LOP3.LUT P0, RZ, R0, 0x78, RZ, 0xc0, !PT ;  /* 0x0000007800ff7812 */ /* 0x000fe2000780c0ff */
[----:B-1----:R-:W-:Y:S01]  /*01d0*/  UPRMT UR4, UR5, 0x654, UR4 ;  /* 0x0000065405047896 */ /* 0x002fe20008000004 */
[----:B--2---:R-:W-:Y:S02]  /*01e0*/  SEL R13, R4, RZ, !P1 ;  /* 0x000000ff040d7207 */ /* 0x004fe40004800000 */
[----:B------:R-:W-:Y:S02]  /*01f0*/  SEL R5, R5, RZ, !P1 ;  /* 0x000000ff05057207 */ /* 0x000fe40004800000 */
[----:B------:R-:W-:Y:S01]  /*0200*/  SEL R15, R6, RZ, !P1 ;  /* 0x000000ff060f7207 */ /* 0x000fe20004800000 */
[----:B---3--:R-:W-:-:S02]  /*0210*/  FADD R4, R13, R12 ;  /* 0x0000000c0d047221 */ /* 0x008fc40000000000 */
[--C-:B------:R-:W-:Y:S01]  /*0220*/  FADD R5, R5, R12.reuse ;  /* 0x0000000c05057221 */ /* 0x100fe20000000000 */
[----:B------:R-:W-:Y:S01]  /*0230*/  SEL R7, R7, RZ, !P1 ;  /* 0x000000ff07077207 */ /* 0x000fe20004800000 */
[--C-:B------:R-:W-:Y:S02]  /*0240*/  FADD R6, R15, R12.reuse ;  /* 0x0000000c0f067221 */ /* 0x100fe40000000000 */
[----:B------:R-:W-:Y:S02]  /*0250*/  FADD R13, R4, R5 ;  /* 0x00000005040d7221 */ /* 0x000fe40000000000 */
[----:B------:R-:W-:Y:S02]  /*0260*/  FADD R7, R7, R12 ;  /* 0x0000000c07077221 */ /* 0x000fe40000000000 */
[----:B------:R-:W-:-:S04]  /*0270*/  FADD R12, R6, R13 ;  /* 0x0000000d060c7221 */ /* 0x000fc80000000000 */
[----:B------:R-:W-:-:S05]  /*0280*/  FADD R12, R7, R12 ;  /* 0x0000000c070c7221 */ /* 0x000fca0000000000 */
[----:B------:R-:W-:-:S05]  /*0290*/  FSEL R12, R12, RZ, !P1 ;  /* 0x000000ff0c0c7208 */ /* 0x000fca0004800000 */
[----:B------:R-:W1:Y:S02]  /*02a0*/  SHFL.BFLY PT, R11, R12, 0x8, 0x1f ;  /* 0x0d001f000c0b7f89 */ /* 0x000e6400000e0000 */
[----:B-1----:R-:W-:-:S05]  /*02b0*/  FADD R11, R12, R11 ;  /* 0x0000000b0c0b7221 */ /* 0x002fca0000000000 */
[----:B------:R-:W1:Y:S02]  /*02c0*/  SHFL.BFLY PT, R10, R11, 0x4, 0x1f ;  /* 0x0c801f000b0a7f89 */ /* 0x000e6400000e0000 */
[----:B-1----:R-:W-:-:S05]  /*02d0*/  FADD R16, R11, R10 ;  /* 0x0000000a0b107221 */ /* 0x002fca0000000000 */
[----:B------:R-:W1:Y:S02]  /*02e0*/  SHFL.BFLY PT, R13, R16, 0x2, 0x1f ;  /* 0x0c401f00100d7f89 */ /* 0x000e6400000e0000 */
[----:B-1----:R-:W-:-:S05]  /*02f0*/  FADD R17, R16, R13 ;  /* 0x0000000d10117221 */ /* 0x002fca0000000000 */
[----:B------:R-:W1:Y:S02]  /*0300*/  SHFL.BFLY PT, R10, R17, 0x1, 0x1f ;  /* 0x0c201f00110a7f89 */ /* 0x000e6400000e0000 */
[----:B-1----:R-:W-:-:S04]  /*0310*/  FADD R10, R17, R10 ;  /* 0x0000000a110a7221 */ /* 0x002fc80000000000 */
[C---:B------:R-:W-:Y:S01]  /*0320*/  FFMA R14, R10.reuse, -0.015625, R5 ;  /* 0xbc8000000a0e7823 */ /* 0x040fe20000000005 */
[C---:B------:R-:W-:Y:S01]  /*0330*/  FFMA R13, R10.reuse, -0.015625, R4 ;  /* 0xbc8000000a0d7823 */ /* 0x040fe20000000004 */
[C---:B------:R-:W-:Y:S01]  /*0340*/  FFMA R12, R10.reuse, -0.015625, R6 ;  /* 0xbc8000000a0c7823 */ /* 0x040fe20000000006 */
[----:B------:R-:W-:Y:S01]  /*0350*/  FFMA R15, R10, -0.015625, R7 ;  /* 0xbc8000000a0f7823 */ /* 0x000fe20000000007 */
[----:B------:R-:W-:-:S04]  /*0360*/  FMUL R18, R14, R14 ;  /* 0x0000000e0e127220 */ /* 0x000fc80000400000 */
[----:B------:R-:W-:-:S04]  /*0370*/  FFMA R19, R13, R13, R18 ;  /* 0x0000000d0d137223 */ /* 0x000fc80000000012 */
[----:B------:R-:W-:-:S04]  /*0380*/  FFMA R18, R12, R12, R19 ;  /* 0x0000000c0c127223 */ /* 0x000fc80000000013 */
[----:B------:R-:W-:-:S05]  /*0390*/  FFMA R18, R15, R15, R18 ;  /* 0x0000000f0f127223 */ /* 0x000fca0000000012 */
[----:B------:R-:W-:-:S05]  /*03a0*/  FSEL R18, R18, RZ, !P1 ;  /* 0x000000ff12127208 */ /* 0x000fca0004800000 */
[----:B------:R-:W1:Y:S02]  /*03b0*/  SHFL.BFLY PT, R11, R18, 0x8, 0x1f ;  /* 0x0d001f00120b7f89 */ /* 0x000e6400000e0000 */
[----:B-1----:R-:W-:Y:S01]  /*03c0*/  FADD R17, R18, R11 ;  /* 0x0000000b12117221 */ /* 0x002fe20000000000 */
[----:B------:R-:W-:-:S04]  /*03d0*/  MOV R11, 0x3c800000 ;  /* 0x3c800000000b7802 */ /* 0x000fc80000000f00 */
[----:B------:R-:W1:Y:S02]  /*03e0*/  SHFL.BFLY PT, R16, R17, 0x4, 0x1f ;  /* 0x0c801f0011107f89 */ /* 0x000e6400000e0000 */
[----:B-1----:R-:W-:Y:S01]  /*03f0*/  FADD R19, R17, R16 ;  /* 0x0000001011137221 */ /* 0x002fe20000000000 */
[----:B------:R-:W-:-:S04]  /*0400*/  LEA R17, R8, UR4, 0x2 ;  /* 0x0000000408117c11 */ /* 0x000fc8000f8e10ff */
[----:B------:R-:W1:Y:S04]  /*0410*/  SHFL.BFLY PT, R16, R19, 0x2, 0x1f ;  /* 0x0c401f0013107f89 */ /* 0x000e6800000e0000 */
[----:B------:R-:W-:Y:S01]  /*0420*/  STS [R17], R10 ;  /* 0x0000000a11007388 */ /* 0x000fe20000000800 */
[----:B-1----:R-:W-:-:S05]  /*0430*/  FADD R20, R19, R16 ;  /* 0x0000001013147221 */ /* 0x002fca0000000000 */
[----:B------:R-:W1:Y:S02]  /*0440*/  SHFL.BFLY PT, R21, R20, 0x1, 0x1f ;  /* 0x0c201f0014157f89 */ /* 0x000e6400000e0000 */
[----:B-1----:R-:W-:Y:S01]  /*0450*/  FADD R16, R20, R21 ;  /* 0x0000001514107221 */ /* 0x002fe20000000000 */
[----:B------:R-:W-:Y:S03]  /*0460*/  BAR.SYNC.DEFER_BLOCKING 0x0 ;  /* 0x0000000000007b1d */ /* 0x000fe60000010000 */
[----:B------:R-:W-:-:S06]  /*0470*/  FFMA R21, R16, R11, 9.9999997473787516356e-06 ;  /* 0x3727c5ac10157423 */ /* 0x000fcc000000000b */
[----:B------:R-:W1:Y:S02]  /*0480*/  MUFU.RSQ R21, R21 ;  /* 0x0000001500157308 */ /* 0x000e640000001400 */
[----:B-1----:R-:W-:-:S04]  /*0490*/  FMUL R14, R14, R21 ;  /* 0x000000150e0e7220 */ /* 0x002fc80000400000 */
[----:B------:R-:W-:-:S04]  /*04a0*/  FFMA R13, R13, R21, R14 ;  /* 0x000000150d0d7223 */ /* 0x000fc8000000000e */
[----:B------:R-:W-:-:S04]  /*04b0*/  FFMA R12, R12, R21, R13 ;  /* 0x000000150c0c7223 */ /* 0x000fc8000000000d */
[----:B------:R-:W-:-:S05]  /*04c0*/  FFMA R12, R15, R21, R12 ;  /* 0x000000150f0c7223 */ /* 0x000fca000000000c */
[----:B------:R-:W-:-:S05]  /*04d0*/  FSEL R13, R12, RZ, !P1 ;  /* 0x000000ff0c0d7208 */ /* 0x000fca0004800000 */
[----:B------:R-:W1:Y:S02]  /*04e0*/  SHFL.BFLY PT, R12, R13, 0x8, 0x1f ;  /* 0x0d001f000d0c7f89 */ /* 0x000e6400000e0000 */
[----:B-1----:R-:W-:-:S05]  /*04f0*/  FADD R14, R13, R12 ;  /* 0x0000000c0d0e7221 */ /* 0x002fca0000000000 */
[----:B------:R-:W1:Y:S02]  /*0500*/  SHFL.BFLY PT, R15, R14, 0x4, 0x1f ;  /* 0x0c801f000e0f7f89 */ /* 0x000e6400000e0000 */
[----:B-1----:R-:W-:-:S05]  /*0510*/  FADD R15, R14, R15 ;  /* 0x0000000f0e0f7221 */ /* 0x002fca0000000000 */
[----:B------:R-:W1:Y:S02]  /*0520*/  SHFL.BFLY PT, R12, R15, 0x2, 0x1f ;  /* 0x0c401f000f0c7f89 */ /* 0x000e6400000e0000 */
[----:B-1----:R-:W-:Y:S01]  /*0530*/  FADD R18, R15, R12 ;  /* 0x0000000c0f127221 */ /* 0x002fe20000000000 */
[----:B------:R-:W-:Y:S01]  /*0540*/  LOP3.LUT R12, R0, 0x7, RZ, 0xc0, !PT ;  /* 0x00000007000c7812 */ /* 0x000fe200078ec0ff */
[----:B------:R-:W1:Y:S03]  /*0550*/  LDC.64 R14, c[0x0][0x220] ;  /* 0x00008800ff0e7b82 */ /* 0x000e660000000a00 */
[----:B------:R-:W-:Y:S01]  /*0560*/  LEA R20, R12, UR4, 0x2 ;  /* 0x000000040c147c11 */ /* 0x000fe2000f8e10ff */
[----:B------:R-:W2:Y:S04]  /*0570*/  SHFL.BFLY PT, R19, R18, 0x1, 0x1f ;  /* 0x0c201f0012137f89 */ /* 0x000ea800000e0000 */
[----:B------:R-:W-:Y:S01]  /*0580*/  LDS R8, [R20] ;  /* 0x0000000014087984 */ /* 0x000fe20000000800 */
[----:B------:R-:W3:Y:S08]  /*0590*/  LDC.64 R12, c[0x0][0x230] ;  /* 0x00008c00ff0c7b82 */ /* 0x000ef00000000a00 */
[----:B------:R-:W-:Y:S01]  /*05a0*/  BAR.SYNC.DEFER_BLOCKING 0x0 ;  /* 0x0000000000007b1d */ /* 0x000fe20000010000 */
[----:B--2---:R-:W-:-:S07]  /*05b0*/  FADD R24, R18, R19 ;  /* 0x0000001312187221 */ /* 0x004fce0000000000 */
[----:B------:R-:W2:Y:S01]  /*05c0*/  LDC.64 R18, c[0x0][0x218] ;  /* 0x00008600ff127b82 */ /* 0x000ea20000000a00 */
[----:B------:R-:W-:Y:S07]  /*05d0*/  STS [R17], R16 ;  /* 0x0000001011007388 */ /* 0x000fee0000000800 */
[----:B------:R-:W-:Y:S06]  /*05e0*/  BAR.SYNC.DEFER_BLOCKING 0x0 ;  /* 0x0000000000007b1d */ /* 0x000fec0000010000 */
[----:B------:R-:W4:Y:S02]  /*05f0*/  LDS R22, [R20] ;  /* 0x0000000014167984 */ /* 0x000f240000000800 */
[----:B------:R-:W-:Y:S06]  /*0600*/  BAR.SYNC.DEFER_BLOCKING 0x0 ;  /* 0x0000000000007b1d */ /* 0x000fec0000010000 */
[----:B------:R-:W-:Y:S02]  /*0610*/  STS [R17], R24 ;  /* 0x0000001811007388 */ /* 0x000fe40000000800 */
[----:B------:R-:W-:Y:S01]  /*0620*/  BAR.SYNC.DEFER_BLOCKING 0x0 ;  /* 0x0000000000007b1d */ /* 0x000fe20000010000 */
[----:B----4-:R-:W-:Y:S01]  /*0630*/  FFMA R22, R22, R11, 9.9999997473787516356e-06 ;  /* 0x3727c5ac16167423 */ /* 0x010fe2000000000b */
[----:B------:R-:W-:-:S04]  /*0640*/  LOP3.LUT R11, R9, 0x7, R0, 0xf8, !PT ;  /* 0x00000007090b7812 */ /* 0x000fc800078ef800 */
[----:B------:R-:W4:Y:S01]  /*0650*/  MUFU.RSQ R9, R22 ;  /* 0x0000001600097308 */ /* 0x000f220000001400 */
[C---:B------:R-:W-:Y:S01]  /*0660*/  ISETP.LT.AND P0, PT, R11.reuse, 0x800, !P0 ;  /* 0x000008000b00780c */ /* 0x040fe20004701270 */
[----:B--2---:R-:W-:-:S04]  /*0670*/  IMAD.WIDE R18, R11, 0x4, R18 ;  /* 0x000000040b127825 */ /* 0x004fc800078e0212 */
[----:B-1----:R-:W-:-:S04]  /*0680*/  IMAD.WIDE R14, R11, 0x4, R14 ;  /* 0x000000040b0e7825 */ /* 0x002fc800078e020e */
[----:B---3--:R-:W-:Y:S01]  /*0690*/  IMAD.WIDE R12, R11, 0x4, R12 ;  /* 0x000000040b0c7825 */ /* 0x008fe200078e020c */
[----:B------:R-:W1:Y:S04]  /*06a0*/  LDS R10, [R20] ;  /* 0x00000000140a7984 */ /* 0x000e680000000800 */
[----:B------:R2:W-:Y:S01]  /*06b0*/  @!P1 STG.E.128 desc[UR6][R2.64], R4 ;  /* 0x0000000402009986 */ /* 0x0005e2000c101d06 */
[----:B------:R-:W-:Y:S06]  /*06c0*/  BAR.SYNC.DEFER_BLOCKING 0x0 ;  /* 0x0000000000007b1d */ /* 0x000fec0000010000 */
[----:B----4-:R2:W-:Y:S01]  /*06d0*/  @P0 STG.E desc[UR6][R18.64], R9 ;  /* 0x0000000912000986 */ /* 0x0105e2000c101906 */
[----:B-1----:R-:W-:Y:S01]  /*06e0*/  FMUL R17, R10, 0.015625 ;  /* 0x3c8000000a117820 */ /* 0x002fe20000400000 */
[----:B------:R-:W-:Y:S06]  /*06f0*/  BAR.SYNC.DEFER_BLOCKING 0x0 ;  /* 0x0000000000007b1d */ /* 0x000fec0000010000 */
[----:B------:R2:W-:Y:S01]  /*0700*/  @P0 STG.E desc[UR6][R14.64], R17 ;  /* 0x000000110e000986 */ /* 0x0005e2000c101906 */
[----:B------:R-:W-:Y:S05]  /*0710*/  @!P0 EXIT ;  /* 0x000000000000894d */ /* 0x000fea0003800000 */
[----:B--2---:R-:W-:-:S05]  /*0720*/  FMUL R3, R8, 0.015625 ;  /* 0x3c80000008037820 */ /* 0x004fca0000400000 */
[----:B------:R-:W-:Y:S01]  /*0730*/  STG.E desc[UR6][R12.64], R3 ;  /* 0x000000030c007986 */ /* 0x000fe2000c101906 */
[----:B------:R-:W-:Y:S05]  /*0740*/  EXIT ;  /* 0x000000000000794d */ /* 0x000fea0003800000 */
.L_x_0:
[----:B------:R-:W-:-:S00]  /*0750*/  BRA `(.L_x_0) ;  /* 0xfffffffc00fc7947 */ /* 0x000fc0000383ffff */
[----:B------:R-:W-:-:S00]  /*0760*/  NOP ;  /* 0x0000000000007918 */ /* 0x000fc00000000000 */
        /* <DEDUP_REMOVED lines=9> */
.L_x_1:


//--------------------- .nv.global.init           --------------------------
	.section	.nv.global.init,"aw",@progbits
.nv.global.init:
	.type		_$_str,@object
	.size		_$_str,(.L_0 - _$_str)
_$_str:
        /*0000*/ 	.byte	0x5f, 0x5f, 0x43, 0x55, 0x44, 0x41, 0x5f, 0x46, 0x54, 0x5a, 0x00
.L_0:


//--------------------- .nv.shared.triton_per_fused__native_batch_norm_legit_convolution_mean_23 --------------------------
	.section	.nv.shared.triton_per_fused__native_batch_norm_legit_convolution_mean_23,"aw",@nobits
	.sectionflags	@""
	.align	16
	.zero		1024


//--------------------- .nv.constant0.triton_per_fused__native_batch_norm_legit_convolution_mean_23 --------------------------
	.section	.nv.constant0.triton_per_fused__native_batch_norm_legit_convolution_mean_23,"a",@progbits
	.sectionflags	@""
	.align	4
.nv.constant0.triton_per_fused__native_batch_norm_legit_convolution_mean_23:
	.zero		576
